//
// Generated by NVIDIA NVVM Compiler
//
// Compiler Build ID: CL-36424714
// Cuda compilation tools, release 13.0, V13.0.88
// Based on NVVM 20.0.0
//

.version 9.0
.target sm_100
.address_size 64

	// .globl	_Z3foo2S1
.extern .func __assertfail
(
	.param .b64 __assertfail_param_0,
	.param .b64 __assertfail_param_1,
	.param .b32 __assertfail_param_2,
	.param .b64 __assertfail_param_3,
	.param .b64 __assertfail_param_4
)
;
.global .attribute(.managed) .align 4 .u32 counter;
.global .align 1 .b8 __unnamed_1[13] = {118, 111, 105, 100, 32, 102, 111, 111, 40, 83, 49, 41};
.global .align 1 .b8 $str[13] = {99, 111, 117, 110, 116, 101, 114, 32, 61, 61, 32, 49};
.global .align 1 .b8 $str$1[27] = {47, 116, 109, 112, 47, 115, 97, 115, 115, 95, 99, 117, 95, 95, 104, 53, 100, 109, 104, 119, 121, 47, 107, 46, 99, 117};

.visible .entry _Z3foo2S1(
	.param .align 1 .b8 _Z3foo2S1_param_0[1]
)
{
	.reg .pred 	%p<2>;
	.reg .b32 	%r<2>;
	.reg .b64 	%rd<7>;

	ld.global.u32 	%r1, [counter];
	setp.eq.s32 	%p1, %r1, 1;
	@%p1 bra 	$L__BB0_2;
	mov.u64 	%rd1, $str;
	cvta.global.u64 	%rd2, %rd1;
	mov.u64 	%rd3, $str$1;
	cvta.global.u64 	%rd4, %rd3;
	mov.u64 	%rd5, __unnamed_1;
	cvta.global.u64 	%rd6, %rd5;
	{ // callseq 0, 0
	.param .b64 param0;
	st.param.b64 	[param0], %rd2;
	.param .b64 param1;
	st.param.b64 	[param1], %rd4;
	.param .b32 param2;
	st.param.b32 	[param2], 17;
	.param .b64 param3;
	st.param.b64 	[param3], %rd6;
	.param .b64 param4;
	st.param.b64 	[param4], 1;
	call.uni 
	__assertfail, 
	(
	param0, 
	param1, 
	param2, 
	param3, 
	param4
	);
	} // callseq 0
$L__BB0_2:
	ret;

}


// ===== COMPILED SASS (sm_100) =====

	.target	sm_100

	.elftype	@"ET_EXEC"


//--------------------- .note.nv.tkinfo           --------------------------
	.section	.note.nv.tkinfo,"",@"SHT_NOTE"
	.sectionflags	@"SHF_NOTE_NV_TKINFO"
	.tkinfo
        /*0018*/ 	.word	0x00000002
        /*0030*/ 	.string	""
        /*0030*/ 	.string	"ptxas"
        /*0030*/ 	.string	"Cuda compilation tools, release 13.0, V13.0.88"
        /*0030*/ 	.string	"Build cuda_13.0.r13.0/compiler.36424714_0"
        /*0030*/ 	.string	"-arch sm_100 -m 64 "



//--------------------- .note.nv.cuinfo           --------------------------
	.section	.note.nv.cuinfo,"",@"SHT_NOTE"
	.sectionflags	@"SHF_NOTE_NV_CUINFO"
        /*0018*/ 	.short	0x0002
        /*001a*/ 	.short	0x0064
        /*001c*/ 	.short	0x0082
	.zero		2


//--------------------- .nv.info                  --------------------------
	.section	.nv.info,"",@"SHT_CUDA_INFO"
	.align	4


	//----- nvinfo : EIATTR_REGCOUNT
	.align		4
        /*0000*/ 	.byte	0x04, 0x2f
        /*0002*/ 	.short	(.L_5 - .L_4)
	.align		4
.L_4:
        /*0004*/ 	.word	index@(_Z3foo2S1)
        /*0008*/ 	.word	0x00000018


	//----- nvinfo : EIATTR_FRAME_SIZE
	.align		4
.L_5:
        /*000c*/ 	.byte	0x04, 0x11
        /*000e*/ 	.short	(.L_7 - .L_6)
	.align		4
.L_6:
        /*0010*/ 	.word	index@(_Z3foo2S1)
        /*0014*/ 	.word	0x00000000


	//----- nvinfo : EIATTR_MIN_STACK_SIZE
	.align		4
.L_7:
        /*0018*/ 	.byte	0x04, 0x12
        /*001a*/ 	.short	(.L_9 - .L_8)
	.align		4
.L_8:
        /*001c*/ 	.word	index@(_Z3foo2S1)
        /*0020*/ 	.word	0x00000000
.L_9:


//--------------------- .nv.compat                --------------------------
	.section	.nv.compat,"",@"SHT_CUDA_COMPAT_INFO"
	.align	4
        /*0000*/ 	.byte	0x02, 0x09, 0x00, 0x00, 0x02, 0x02, 0x01, 0x00, 0x02, 0x05, 0x05, 0x00, 0x03, 0x07, 0x01, 0x01
        /*0010*/ 	.byte	0x02, 0x03, 0x00, 0x00, 0x02, 0x06, 0x01, 0x00, 0x04, 0x0b, 0x08, 0x00, 0x09, 0x00, 0x00, 0x00
        /*0020*/ 	.byte	0x00, 0x00, 0x00, 0x00


//--------------------- .nv.info._Z3foo2S1        --------------------------
	.section	.nv.info._Z3foo2S1,"",@"SHT_CUDA_INFO"
	.sectionflags	@""
	.align	4


	//----- nvinfo : EIATTR_CUDA_API_VERSION
	.align		4
        /*0000*/ 	.byte	0x04, 0x37
        /*0002*/ 	.short	(.L_11 - .L_10)
.L_10:
        /*0004*/ 	.word	0x00000082


	//----- nvinfo : EIATTR_KPARAM_INFO
	.align		4
.L_11:
        /*0008*/ 	.byte	0x04, 0x17
        /*000a*/ 	.short	(.L_13 - .L_12)
.L_12:
        /*000c*/ 	.word	0x00000000
        /*0010*/ 	.short	0x0000
        /*0012*/ 	.short	0x0000
        /*0014*/ 	.byte	0x00, 0xf0, 0x05, 0x00


	//----- nvinfo : EIATTR_SPARSE_MMA_MASK
	.align		4
.L_13:
        /*0018*/ 	.byte	0x03, 0x50
        /*001a*/ 	.short	0x0000


	//----- nvinfo : EIATTR_MAXREG_COUNT
	.align		4
        /*001c*/ 	.byte	0x03, 0x1b
        /*001e*/ 	.short	0x00ff


	//----- nvinfo : EIATTR_EXTERNS
	.align		4
        /*0020*/ 	.byte	0x04, 0x0f
        /*0022*/ 	.short	(.L_15 - .L_14)


	//   ....[0]....
	.align		4
.L_14:
        /*0024*/ 	.word	index@(__assertfail)


	//----- nvinfo : EIATTR_MERCURY_ISA_VERSION
	.align		4
.L_15:
        /*0028*/ 	.byte	0x03, 0x5f
        /*002a*/ 	.short	0x0101


	//----- nvinfo : EIATTR_VRC_CTA_INIT_COUNT
	.align		4
        /*002c*/ 	.byte	0x02, 0x4a
	.zero		1
	.zero		1


	//----- nvinfo : EIATTR_SYSCALL_OFFSETS
	.align		4
        /*0030*/ 	.byte	0x04, 0x46
        /*0032*/ 	.short	(.L_17 - .L_16)


	//   ....[0]....
.L_16:
        /*0034*/ 	.word	0x00000150


	//----- nvinfo : EIATTR_EXIT_INSTR_OFFSETS
	.align		4
.L_17:
        /*0038*/ 	.byte	0x04, 0x1c
        /*003a*/ 	.short	(.L_19 - .L_18)


	//   ....[0]....
.L_18:
        /*003c*/ 	.word	0x00000050


	//   ....[1]....
        /*0040*/ 	.word	0x00000160


	//----- nvinfo : EIATTR_CBANK_PARAM_SIZE
	.align		4
.L_19:
        /*0044*/ 	.byte	0x03, 0x19
        /*0046*/ 	.short	0x0001


	//----- nvinfo : EIATTR_PARAM_CBANK
	.align		4
        /*0048*/ 	.byte	0x04, 0x0a
        /*004a*/ 	.short	(.L_21 - .L_20)
	.align		4
.L_20:
        /*004c*/ 	.word	index@(.nv.constant0._Z3foo2S1)
        /*0050*/ 	.short	0x0380
        /*0052*/ 	.short	0x0001


	//----- nvinfo : EIATTR_SW_WAR
	.align		4
.L_21:
        /*0054*/ 	.byte	0x04, 0x36
        /*0056*/ 	.short	(.L_23 - .L_22)
.L_22:
        /*0058*/ 	.word	0x00000008
.L_23:


//--------------------- .nv.callgraph             --------------------------
	.section	.nv.callgraph,"",@"SHT_CUDA_CALLGRAPH"
	.align	4
	.sectionentsize	8
	.align		4
        /*0000*/ 	.word	0x00000000
	.align		4
        /*0004*/ 	.word	0xffffffff
	.align		4
        /*0008*/ 	.word	index@(_Z3foo2S1)
	.align		4
        /*000c*/ 	.word	index@(__assertfail)
	.align		4
        /*0010*/ 	.word	0x00000000
	.align		4
        /*0014*/ 	.word	0xfffffffe
	.align		4
        /*0018*/ 	.word	0x00000000
	.align		4
        /*001c*/ 	.word	0xfffffffd
	.align		4
        /*0020*/ 	.word	0x00000000
	.align		4
        /*0024*/ 	.word	0xfffffffc


//--------------------- .nv.constant4             --------------------------
	.section	.nv.constant4,"a",@progbits
	.align	8
	.align		8
.nv.constant4:
        /*0000*/ 	.dword	__assertfail
	.align		8
        /*0008*/ 	.dword	counter
	.align		8
        /*0010*/ 	.dword	__unnamed_1
	.align		8
        /*0018*/ 	.dword	$str
	.align		8
        /*0020*/ 	.dword	$str$1


//--------------------- .text._Z3foo2S1           --------------------------
	.section	.text._Z3foo2S1,"ax",@progbits
	.align	128
        .global         _Z3foo2S1
        .type           _Z3foo2S1,@function
        .size           _Z3foo2S1,(.L_x_2 - _Z3foo2S1)
        .other          _Z3foo2S1,@"STO_CUDA_ENTRY STV_DEFAULT"
_Z3foo2S1:
.text._Z3foo2S1:
[----:B------:R-:W0:Y:S08]  /*0000*/  LDC R1, c[0x0][0x37c] ;  /* 0x0000df00ff017b82 */ /* 0x000e300000000800 */
[----:B------:R-:W1:Y:S01]  /*0010*/  LDC.64 R2, c[0x4][0x8] ;  /* 0x01000200ff027b82 */ /* 0x000e620000000a00 */
[----:B------:R-:W1:Y:S02]  /*0020*/  LDCU.64 UR4, c[0x0][0x358] ;  /* 0x00006b00ff0477ac */ /* 0x000e640008000a00 */
[----:B-1----:R-:W2:Y:S02]  /*0030*/  LDG.E R2, desc[UR4][R2.64] ;  /* 0x0000000402027981 */ /* 0x002ea4000c1e1900 */
[----:B--2---:R-:W-:-:S13]  /*0040*/  ISETP.NE.AND P0, PT, R2, 0x1, PT ;  /* 0x000000010200780c */ /* 0x004fda0003f05270 */
[----:B0-----:R-:W-:Y:S05]  /*0050*/  @!P0 EXIT ;  /* 0x000000000000894d */ /* 0x001fea0003800000 */
[----:B------:R-:W-:Y:S01]  /*0060*/  MOV R0, 0x0 ;  /* 0x0000000000007802 */ /* 0x000fe20000000f00 */
[----:B------:R-:W0:Y:S01]  /*0070*/  LDCU.64 UR4, c[0x4][0x18] ;  /* 0x01000300ff0477ac */ /* 0x000e220008000a00 */
[----:B------:R-:W-:Y:S02]  /*0080*/  HFMA2 R8, -RZ, RZ, 0, 1.013278961181640625e-06 ;  /* 0x00000011ff087431 */ /* 0x000fe400000001ff */
[----:B------:R-:W-:Y:S01]  /*0090*/  IMAD.MOV.U32 R12, RZ, RZ, 0x1 ;  /* 0x00000001ff0c7424 */ /* 0x000fe200078e00ff */
[----:B------:R1:W2:Y:S01]  /*00a0*/  LDC.64 R2, c[0x4][R0] ;  /* 0x0100000000027b82 */ /* 0x0002a20000000a00 */
[----:B------:R-:W3:Y:S01]  /*00b0*/  LDCU.64 UR6, c[0x4][0x20] ;  /* 0x01000400ff0677ac */ /* 0x000ee20008000a00 */
[----:B------:R-:W-:Y:S01]  /*00c0*/  MOV R13, RZ ;  /* 0x000000ff000d7202 */ /* 0x000fe20000000f00 */
[----:B------:R-:W4:Y:S01]  /*00d0*/  LDCU.64 UR8, c[0x4][0x10] ;  /* 0x01000200ff0877ac */ /* 0x000f220008000a00 */
[----:B0-----:R-:W-:Y:S02]  /*00e0*/  IMAD.U32 R4, RZ, RZ, UR4 ;  /* 0x00000004ff047e24 */ /* 0x001fe4000f8e00ff */
[----:B------:R-:W-:Y:S01]  /*00f0*/  IMAD.U32 R5, RZ, RZ, UR5 ;  /* 0x00000005ff057e24 */ /* 0x000fe2000f8e00ff */
[----:B---3--:R-:W-:Y:S01]  /*0100*/  MOV R6, UR6 ;  /* 0x0000000600067c02 */ /* 0x008fe20008000f00 */
[----:B------:R-:W-:Y:S01]  /*0110*/  IMAD.U32 R7, RZ, RZ, UR7 ;  /* 0x00000007ff077e24 */ /* 0x000fe2000f8e00ff */
[----:B----4-:R-:W-:Y:S01]  /*0120*/  MOV R10, UR8 ;  /* 0x00000008000a7c02 */ /* 0x010fe20008000f00 */
[----:B-1----:R-:W-:-:S07]  /*0130*/  IMAD.U32 R11, RZ, RZ, UR9 ;  /* 0x00000009ff0b7e24 */ /* 0x002fce000f8e00ff */
[----:B------:R-:W-:-:S07]  /*0140*/  LEPC R20, `(.L_x_0) ;  /* 0x000000001014794e */ /* 0x000fce0000000000 */
[----:B--2---:R-:W-:Y:S05]  /*0150*/  CALL.ABS.NOINC R2 ;  /* 0x0000000002007343 */ /* 0x004fea0003c00000 */
.L_x_0:
[----:B------:R-:W-:Y:S05]  /*0160*/  EXIT ;  /* 0x000000000000794d */ /* 0x000fea0003800000 */
.L_x_1:
[----:B------:R-:W-:-:S00]  /*0170*/  BRA `(.L_x_1) ;  /* 0xfffffffc00fc7947 */ /* 0x000fc0000383ffff */
[----:B------:R-:W-:-:S00]  /*0180*/  NOP ;  /* 0x0000000000007918 */ /* 0x000fc00000000000 */
[----:B------:R-:W-:-:S00]  /*0190*/  NOP ;  /* 0x0000000000007918 */ /* 0x000fc00000000000 */
[----:B------:R-:W-:-:S00]  /*01a0*/  NOP ;  /* 0x0000000000007918 */ /* 0x000fc00000000000 */
[----:B------:R-:W-:-:S00]  /*01b0*/  NOP ;  /* 0x0000000000007918 */ /* 0x000fc00000000000 */
[----:B------:R-:W-:-:S00]  /*01c0*/  NOP ;  /* 0x0000000000007918 */ /* 0x000fc00000000000 */
[----:B------:R-:W-:-:S00]  /*01d0*/  NOP ;  /* 0x0000000000007918 */ /* 0x000fc00000000000 */
[----:B------:R-:W-:-:S00]  /*01e0*/  NOP ;  /* 0x0000000000007918 */ /* 0x000fc00000000000 */
[----:B------:R-:W-:-:S00]  /*01f0*/  NOP ;  /* 0x0000000000007918 */ /* 0x000fc00000000000 */
.L_x_2:


//--------------------- .nv.global.init           --------------------------
	.section	.nv.global.init,"aw",@progbits
.nv.global.init:
	.type		__unnamed_1,@object
	.size		__unnamed_1,($str - __unnamed_1)
__unnamed_1:
        /*0000*/ 	.byte	0x76, 0x6f, 0x69, 0x64, 0x20, 0x66, 0x6f, 0x6f, 0x28, 0x53, 0x31, 0x29, 0x00
	.type		$str,@object
	.size		$str,($str$1 - $str)
$str:
        /*000d*/ 	.byte	0x63, 0x6f, 0x75, 0x6e, 0x74, 0x65, 0x72, 0x20, 0x3d, 0x3d, 0x20, 0x31, 0x00
	.type		$str$1,@object
	.size		$str$1,(.L_3 - $str$1)
$str$1:
        /*001a*/ 	.byte	0x2f, 0x74, 0x6d, 0x70, 0x2f, 0x73, 0x61, 0x73, 0x73, 0x5f, 0x63, 0x75, 0x5f, 0x5f, 0x68, 0x35
        /*002a*/ 	.byte	0x64, 0x6d, 0x68, 0x77, 0x79, 0x2f, 0x6b, 0x2e, 0x63, 0x75, 0x00
.L_3:


//--------------------- .nv.shared.reserved.0     --------------------------
	.section	.nv.shared.reserved.0,"aw",@nobits
	.weak		__nv_reservedSMEM_offset_0_alias
	.size		__nv_reservedSMEM_offset_0_alias, 0, 64
	.other		__nv_reservedSMEM_offset_0_alias,@"STO_CUDA_RESERVED_SHARED STV_DEFAULT"
__nv_reservedSMEM_offset_0_alias:
	.zero		0
	.zero		64


//--------------------- .nv.global                --------------------------
	.section	.nv.global,"aw",@nobits
	.align	4
.nv.global:
	.type		counter,@object
	.size		counter,(.L_0 - counter)
	.other		counter,@"STV_DEFAULT STO_CUDA_MANAGED"
counter:
	.zero		4
.L_0:


//--------------------- .nv.constant0._Z3foo2S1   --------------------------
	.section	.nv.constant0._Z3foo2S1,"a",@progbits
	.sectionflags	@""
	.align	4
.nv.constant0._Z3foo2S1:
	.zero		897


//--------------------- SYMBOLS --------------------------

	.type		.nv.reservedSmem.offset0,@object
	.size		.nv.reservedSmem.offset0,0x4
	.type		__assertfail,@function
